//
// Generated by NVIDIA NVVM Compiler
//
// Compiler Build ID: CL-36424714
// Cuda compilation tools, release 13.0, V13.0.88
// Based on NVVM 20.0.0
//

.version 9.0
.target sm_100
.address_size 64

	// .globl	hello_cuda_from_gpu
.extern .func  (.param .b32 func_retval0) vprintf
(
	.param .b64 vprintf_param_0,
	.param .b64 vprintf_param_1
)
;
.global .align 1 .b8 $str[30] = {71, 80, 85, 58, 32, 228, 189, 160, 229, 165, 189, 44, 32, 67, 85, 68, 65, 33, 32, 40, 82, 117, 115, 116, 231, 137, 136, 41, 10};

.visible .entry hello_cuda_from_gpu(
	.param .u32 hello_cuda_from_gpu_param_0
)
{
	.reg .b32 	%r<3>;
	.reg .b64 	%rd<3>;

	mov.u64 	%rd1, $str;
	cvta.global.u64 	%rd2, %rd1;
	{ // callseq 0, 0
	.param .b64 param0;
	st.param.b64 	[param0], %rd2;
	.param .b64 param1;
	st.param.b64 	[param1], 0;
	.param .b32 retval0;
	call.uni (retval0), 
	vprintf, 
	(
	param0, 
	param1
	);
	ld.param.b32 	%r1, [retval0];
	} // callseq 0
	ret;

}


// ===== COMPILED SASS (sm_100) =====

	.target	sm_100

	.elftype	@"ET_EXEC"


//--------------------- .note.nv.tkinfo           --------------------------
	.section	.note.nv.tkinfo,"",@"SHT_NOTE"
	.sectionflags	@"SHF_NOTE_NV_TKINFO"
	.tkinfo
        /*0018*/ 	.word	0x00000002
        /*0030*/ 	.string	""
        /*0030*/ 	.string	"ptxas"
        /*0030*/ 	.string	"Cuda compilation tools, release 13.0, V13.0.88"
        /*0030*/ 	.string	"Build cuda_13.0.r13.0/compiler.36424714_0"
        /*0030*/ 	.string	"-arch sm_100 -m 64 "



//--------------------- .note.nv.cuinfo           --------------------------
	.section	.note.nv.cuinfo,"",@"SHT_NOTE"
	.sectionflags	@"SHF_NOTE_NV_CUINFO"
        /*0018*/ 	.short	0x0002
        /*001a*/ 	.short	0x0064
        /*001c*/ 	.short	0x0082
	.zero		2


//--------------------- .nv.info                  --------------------------
	.section	.nv.info,"",@"SHT_CUDA_INFO"
	.align	4


	//----- nvinfo : EIATTR_REGCOUNT
	.align		4
        /*0000*/ 	.byte	0x04, 0x2f
        /*0002*/ 	.short	(.L_2 - .L_1)
	.align		4
.L_1:
        /*0004*/ 	.word	index@(hello_cuda_from_gpu)
        /*0008*/ 	.word	0x00000018


	//----- nvinfo : EIATTR_FRAME_SIZE
	.align		4
.L_2:
        /*000c*/ 	.byte	0x04, 0x11
        /*000e*/ 	.short	(.L_4 - .L_3)
	.align		4
.L_3:
        /*0010*/ 	.word	index@(hello_cuda_from_gpu)
        /*0014*/ 	.word	0x00000000


	//----- nvinfo : EIATTR_MIN_STACK_SIZE
	.align		4
.L_4:
        /*0018*/ 	.byte	0x04, 0x12
        /*001a*/ 	.short	(.L_6 - .L_5)
	.align		4
.L_5:
        /*001c*/ 	.word	index@(hello_cuda_from_gpu)
        /*0020*/ 	.word	0x00000000
.L_6:


//--------------------- .nv.compat                --------------------------
	.section	.nv.compat,"",@"SHT_CUDA_COMPAT_INFO"
	.align	4
        /*0000*/ 	.byte	0x02, 0x09, 0x00, 0x00, 0x02, 0x02, 0x01, 0x00, 0x02, 0x05, 0x05, 0x00, 0x03, 0x07, 0x01, 0x01
        /*0010*/ 	.byte	0x02, 0x03, 0x00, 0x00, 0x02, 0x06, 0x01, 0x00, 0x04, 0x0b, 0x08, 0x00, 0x09, 0x00, 0x00, 0x00
        /*0020*/ 	.byte	0x00, 0x00, 0x00, 0x00


//--------------------- .nv.info.hello_cuda_from_gpu --------------------------
	.section	.nv.info.hello_cuda_from_gpu,"",@"SHT_CUDA_INFO"
	.sectionflags	@""
	.align	4


	//----- nvinfo : EIATTR_CUDA_API_VERSION
	.align		4
        /*0000*/ 	.byte	0x04, 0x37
        /*0002*/ 	.short	(.L_8 - .L_7)
.L_7:
        /*0004*/ 	.word	0x00000082


	//----- nvinfo : EIATTR_KPARAM_INFO
	.align		4
.L_8:
        /*0008*/ 	.byte	0x04, 0x17
        /*000a*/ 	.short	(.L_10 - .L_9)
.L_9:
        /*000c*/ 	.word	0x00000000
        /*0010*/ 	.short	0x0000
        /*0012*/ 	.short	0x0000
        /*0014*/ 	.byte	0x00, 0xf0, 0x11, 0x00


	//----- nvinfo : EIATTR_SPARSE_MMA_MASK
	.align		4
.L_10:
        /*0018*/ 	.byte	0x03, 0x50
        /*001a*/ 	.short	0x0000


	//----- nvinfo : EIATTR_MAXREG_COUNT
	.align		4
        /*001c*/ 	.byte	0x03, 0x1b
        /*001e*/ 	.short	0x00ff


	//----- nvinfo : EIATTR_EXTERNS
	.align		4
        /*0020*/ 	.byte	0x04, 0x0f
        /*0022*/ 	.short	(.L_12 - .L_11)


	//   ....[0]....
	.align		4
.L_11:
        /*0024*/ 	.word	index@(vprintf)


	//----- nvinfo : EIATTR_MERCURY_ISA_VERSION
	.align		4
.L_12:
        /*0028*/ 	.byte	0x03, 0x5f
        /*002a*/ 	.short	0x0101


	//----- nvinfo : EIATTR_VRC_CTA_INIT_COUNT
	.align		4
        /*002c*/ 	.byte	0x02, 0x4a
	.zero		1
	.zero		1


	//----- nvinfo : EIATTR_SYSCALL_OFFSETS
	.align		4
        /*0030*/ 	.byte	0x04, 0x46
        /*0032*/ 	.short	(.L_14 - .L_13)


	//   ....[0]....
.L_13:
        /*0034*/ 	.word	0x00000080


	//----- nvinfo : EIATTR_EXIT_INSTR_OFFSETS
	.align		4
.L_14:
        /*0038*/ 	.byte	0x04, 0x1c
        /*003a*/ 	.short	(.L_16 - .L_15)


	//   ....[0]....
.L_15:
        /*003c*/ 	.word	0x00000090


	//----- nvinfo : EIATTR_CBANK_PARAM_SIZE
	.align		4
.L_16:
        /*0040*/ 	.byte	0x03, 0x19
        /*0042*/ 	.short	0x0004


	//----- nvinfo : EIATTR_PARAM_CBANK
	.align		4
        /*0044*/ 	.byte	0x04, 0x0a
        /*0046*/ 	.short	(.L_18 - .L_17)
	.align		4
.L_17:
        /*0048*/ 	.word	index@(.nv.constant0.hello_cuda_from_gpu)
        /*004c*/ 	.short	0x0380
        /*004e*/ 	.short	0x0004


	//----- nvinfo : EIATTR_SW_WAR
	.align		4
.L_18:
        /*0050*/ 	.byte	0x04, 0x36
        /*0052*/ 	.short	(.L_20 - .L_19)
.L_19:
        /*0054*/ 	.word	0x00000008
.L_20:


//--------------------- .nv.callgraph             --------------------------
	.section	.nv.callgraph,"",@"SHT_CUDA_CALLGRAPH"
	.align	4
	.sectionentsize	8
	.align		4
        /*0000*/ 	.word	0x00000000
	.align		4
        /*0004*/ 	.word	0xffffffff
	.align		4
        /*0008*/ 	.word	index@(hello_cuda_from_gpu)
	.align		4
        /*000c*/ 	.word	index@(vprintf)
	.align		4
        /*0010*/ 	.word	0x00000000
	.align		4
        /*0014*/ 	.word	0xfffffffe
	.align		4
        /*0018*/ 	.word	0x00000000
	.align		4
        /*001c*/ 	.word	0xfffffffd
	.align		4
        /*0020*/ 	.word	0x00000000
	.align		4
        /*0024*/ 	.word	0xfffffffc


//--------------------- .nv.constant4             --------------------------
	.section	.nv.constant4,"a",@progbits
	.align	8
	.align		8
.nv.constant4:
        /*0000*/ 	.dword	vprintf
	.align		8
        /*0008*/ 	.dword	$str


//--------------------- .text.hello_cuda_from_gpu --------------------------
	.section	.text.hello_cuda_from_gpu,"ax",@progbits
	.align	128
        .global         hello_cuda_from_gpu
        .type           hello_cuda_from_gpu,@function
        .size           hello_cuda_from_gpu,(.L_x_2 - hello_cuda_from_gpu)
        .other          hello_cuda_from_gpu,@"STO_CUDA_ENTRY STV_DEFAULT"
hello_cuda_from_gpu:
.text.hello_cuda_from_gpu:
[----:B------:R-:W0:Y:S01]  /*0000*/  LDC R1, c[0x0][0x37c] ;  /* 0x0000df00ff017b82 */ /* 0x000e220000000800 */
[----:B------:R-:W-:Y:S01]  /*0010*/  MOV R0, 0x0 ;  /* 0x0000000000007802 */ /* 0x000fe20000000f00 */
[----:B------:R-:W1:Y:S01]  /*0020*/  LDCU.64 UR4, c[0x4][0x8] ;  /* 0x01000100ff0477ac */ /* 0x000e620008000a00 */
[----:B------:R-:W-:-:S05]  /*0030*/  CS2R R6, SRZ ;  /* 0x0000000000067805 */ /* 0x000fca000001ff00 */
[----:B------:R2:W3:Y:S01]  /*0040*/  LDC.64 R2, c[0x4][R0] ;  /* 0x0100000000027b82 */ /* 0x0004e20000000a00 */
[----:B-1----:R-:W-:Y:S02]  /*0050*/  IMAD.U32 R4, RZ, RZ, UR4 ;  /* 0x00000004ff047e24 */ /* 0x002fe4000f8e00ff */
[----:B--2---:R-:W-:-:S07]  /*0060*/  IMAD.U32 R5, RZ, RZ, UR5 ;  /* 0x00000005ff057e24 */ /* 0x004fce000f8e00ff */
[----:B------:R-:W-:-:S07]  /*0070*/  LEPC R20, `(.L_x_0) ;  /* 0x000000001014794e */ /* 0x000fce0000000000 */
[----:B0--3--:R-:W-:Y:S05]  /*0080*/  CALL.ABS.NOINC R2 ;  /* 0x0000000002007343 */ /* 0x009fea0003c00000 */
.L_x_0:
[----:B------:R-:W-:Y:S05]  /*0090*/  EXIT ;  /* 0x000000000000794d */ /* 0x000fea0003800000 */
.L_x_1:
[----:B------:R-:W-:-:S00]  /*00a0*/  BRA `(.L_x_1) ;  /* 0xfffffffc00fc7947 */ /* 0x000fc0000383ffff */
[----:B------:R-:W-:-:S00]  /*00b0*/  NOP ;  /* 0x0000000000007918 */ /* 0x000fc00000000000 */
        /* <DEDUP_REMOVED lines=12> */
.L_x_2:


//--------------------- .nv.global.init           --------------------------
	.section	.nv.global.init,"aw",@progbits
.nv.global.init:
	.type		$str,@object
	.size		$str,(.L_0 - $str)
$str:
        /*0000*/ 	.byte	0x47, 0x50, 0x55, 0x3a, 0x20, 0xe4, 0xbd, 0xa0, 0xe5, 0xa5, 0xbd, 0x2c, 0x20, 0x43, 0x55, 0x44
        /*0010*/ 	.byte	0x41, 0x21, 0x20, 0x28, 0x52, 0x75, 0x73, 0x74, 0xe7, 0x89, 0x88, 0x29, 0x0a, 0x00
.L_0:


//--------------------- .nv.shared.reserved.0     --------------------------
	.section	.nv.shared.reserved.0,"aw",@nobits
	.weak		__nv_reservedSMEM_offset_0_alias
	.size		__nv_reservedSMEM_offset_0_alias, 0, 64
	.other		__nv_reservedSMEM_offset_0_alias,@"STO_CUDA_RESERVED_SHARED STV_DEFAULT"
__nv_reservedSMEM_offset_0_alias:
	.zero		0
	.zero		64


//--------------------- .nv.constant0.hello_cuda_from_gpu --------------------------
	.section	.nv.constant0.hello_cuda_from_gpu,"a",@progbits
	.sectionflags	@""
	.align	4
.nv.constant0.hello_cuda_from_gpu:
	.zero		900


//--------------------- SYMBOLS --------------------------

	.type		.nv.reservedSmem.offset0,@object
	.size		.nv.reservedSmem.offset0,0x4
	.type		vprintf,@function
